	.headerflags	@"EF_CUDA_TEXMODE_UNIFIED EF_CUDA_64BIT_ADDRESS EF_CUDA_ACCELERATORS EF_CUDA_SM90 EF_CUDA_VIRTUAL_SM(EF_CUDA_SM90)"
	.elftype	@"ET_EXEC"


//--------------------- .nv.info                  --------------------------
	.section	.nv.info,"",@"SHT_CUDA_INFO"
	.align	4


	//----- nvinfo : EIATTR_REGCOUNT
	.align		4
        /*0000*/ 	.byte	0x04, 0x2f
        /*0002*/ 	.short	(.L_1 - .L_0)
	.align		4
.L_0:
        /*0004*/ 	.word	index@(triton_poi_fused_mul_0)
        /*0008*/ 	.word	0x00000010


	//----- nvinfo : EIATTR_MIN_STACK_SIZE
	.align		4
.L_1:
        /*000c*/ 	.byte	0x04, 0x12
        /*000e*/ 	.short	(.L_3 - .L_2)
	.align		4
.L_2:
        /*0010*/ 	.word	index@(triton_poi_fused_mul_0)
        /*0014*/ 	.word	0x00000000


	//----- nvinfo : EIATTR_FRAME_SIZE
	.align		4
.L_3:
        /*0018*/ 	.byte	0x04, 0x11
        /*001a*/ 	.short	(.L_5 - .L_4)
	.align		4
.L_4:
        /*001c*/ 	.word	index@(triton_poi_fused_mul_0)
        /*0020*/ 	.word	0x00000000


	//----- nvinfo : EIATTR_MIN_STACK_SIZE
	.align		4
.L_5:
        /*0024*/ 	.byte	0x04, 0x12
        /*0026*/ 	.short	(.L_7 - .L_6)
	.align		4
.L_6:
        /*0028*/ 	.word	index@(triton_poi_fused_mul_0)
        /*002c*/ 	.word	0x00000000
.L_7:


//--------------------- .nv.info.triton_poi_fused_mul_0 --------------------------
	.section	.nv.info.triton_poi_fused_mul_0,"",@"SHT_CUDA_INFO"
	.sectionflags	@""
	.align	4


	//----- nvinfo : EIATTR_CUDA_API_VERSION
	.align		4
        /*0000*/ 	.byte	0x04, 0x37
        /*0002*/ 	.short	(.L_9 - .L_8)
.L_8:
        /*0004*/ 	.word	0x0000007c


	//----- nvinfo : EIATTR_KPARAM_INFO
	.align		4
.L_9:
        /*0008*/ 	.byte	0x04, 0x17
        /*000a*/ 	.short	(.L_11 - .L_10)
.L_10:
        /*000c*/ 	.word	0x00000000
        /*0010*/ 	.short	0x0003
        /*0012*/ 	.short	0x0018
        /*0014*/ 	.byte	0x00, 0xf0, 0x11, 0x00


	//----- nvinfo : EIATTR_KPARAM_INFO
	.align		4
.L_11:
        /*0018*/ 	.byte	0x04, 0x17
        /*001a*/ 	.short	(.L_13 - .L_12)
.L_12:
        /*001c*/ 	.word	0x00000000
        /*0020*/ 	.short	0x0002
        /*0022*/ 	.short	0x0010
        /*0024*/ 	.byte	0x00, 0xf4, 0x21, 0x00


	//----- nvinfo : EIATTR_KPARAM_INFO
	.align		4
.L_13:
        /*0028*/ 	.byte	0x04, 0x17
        /*002a*/ 	.short	(.L_15 - .L_14)
.L_14:
        /*002c*/ 	.word	0x00000000
        /*0030*/ 	.short	0x0001
        /*0032*/ 	.short	0x0008
        /*0034*/ 	.byte	0x00, 0xf4, 0x21, 0x00


	//----- nvinfo : EIATTR_KPARAM_INFO
	.align		4
.L_15:
        /*0038*/ 	.byte	0x04, 0x17
        /*003a*/ 	.short	(.L_17 - .L_16)
.L_16:
        /*003c*/ 	.word	0x00000000
        /*0040*/ 	.short	0x0000
        /*0042*/ 	.short	0x0000
        /*0044*/ 	.byte	0x00, 0xf4, 0x21, 0x00


	//----- nvinfo : EIATTR_SPARSE_MMA_MASK
	.align		4
.L_17:
        /*0048*/ 	.byte	0x03, 0x50
        /*004a*/ 	.short	0x0000


	//----- nvinfo : EIATTR_MAXREG_COUNT
	.align		4
        /*004c*/ 	.byte	0x03, 0x1b
        /*004e*/ 	.short	0x00ff


	//----- nvinfo : EIATTR_EXIT_INSTR_OFFSETS
	.align		4
        /*0050*/ 	.byte	0x04, 0x1c
        /*0052*/ 	.short	(.L_19 - .L_18)


	//   ....[0]....
.L_18:
        /*0054*/ 	.word	0x000001d0


	//   ....[1]....
        /*0058*/ 	.word	0x000001f0


	//----- nvinfo : EIATTR_REQNTID
	.align		4
.L_19:
        /*005c*/ 	.byte	0x04, 0x10
        /*005e*/ 	.short	(.L_21 - .L_20)
.L_20:
        /*0060*/ 	.word	0x00000080
        /*0064*/ 	.word	0x00000001
        /*0068*/ 	.word	0x00000001


	//----- nvinfo : EIATTR_CBANK_PARAM_SIZE
	.align		4
.L_21:
        /*006c*/ 	.byte	0x03, 0x19
        /*006e*/ 	.short	0x001c


	//----- nvinfo : EIATTR_PARAM_CBANK
	.align		4
        /*0070*/ 	.byte	0x04, 0x0a
        /*0072*/ 	.short	(.L_23 - .L_22)
	.align		4
.L_22:
        /*0074*/ 	.word	index@(.nv.constant0.triton_poi_fused_mul_0)
        /*0078*/ 	.short	0x0210
        /*007a*/ 	.short	0x001c


	//----- nvinfo : EIATTR_SW_WAR
	.align		4
.L_23:
        /*007c*/ 	.byte	0x04, 0x36
        /*007e*/ 	.short	(.L_25 - .L_24)
.L_24:
        /*0080*/ 	.word	0x00000008
.L_25:


//--------------------- .nv.callgraph             --------------------------
	.section	.nv.callgraph,"",@"SHT_CUDA_CALLGRAPH"
	.align	4
	.sectionentsize	8
	.align		4
        /*0000*/ 	.word	0x00000000
	.align		4
        /*0004*/ 	.word	0xffffffff
	.align		4
        /*0008*/ 	.word	0x00000000
	.align		4
        /*000c*/ 	.word	0xfffffffe
	.align		4
        /*0010*/ 	.word	0x00000000
	.align		4
        /*0014*/ 	.word	0xfffffffd
	.align		4
        /*0018*/ 	.word	0x00000000
	.align		4
        /*001c*/ 	.word	0xfffffffc


//--------------------- .text.triton_poi_fused_mul_0 --------------------------
	.section	.text.triton_poi_fused_mul_0,"ax",@progbits
	.align	128
        .global         triton_poi_fused_mul_0
        .type           triton_poi_fused_mul_0,@function
        .size           triton_poi_fused_mul_0,(.L_x_1 - triton_poi_fused_mul_0)
        .other          triton_poi_fused_mul_0,@"STO_CUDA_ENTRY STV_DEFAULT"
triton_poi_fused_mul_0:
.text.triton_poi_fused_mul_0:
[----:B------:R-:W0:Y:S02]  /*0000*/  LDC R1, c[0x0][0x28] ;  /* 0x00000a00ff017b82 */ /* 0x000e240000000800 */
[----:B------:R-:W1:Y:S01]  /*0010*/  S2R R0, SR_TID.X ;  /* 0x0000000000007919 */ /* 0x000e620000002100 */
[----:B------:R-:W2:Y:S01]  /*0020*/  LDC.64 R4, c[0x0][0x218] ;  /* 0x00008600ff047b82 */ /* 0x000ea20000000a00 */
[----:B------:R-:W-:Y:S01]  /*0030*/  CS2R R10, SRZ ;  /* 0x00000000000a7805 */ /* 0x000fe2000001ff00 */
[----:B------:R-:W-:Y:S01]  /*0040*/  IMAD.MOV.U32 R13, RZ, RZ, RZ ;  /* 0x000000ffff0d7224 */ /* 0x000fe200078e00ff */
[----:B------:R-:W3:Y:S01]  /*0050*/  S2R R9, SR_CTAID.X ;  /* 0x0000000000097919 */ /* 0x000ee20000002500 */
[----:B------:R-:W-:Y:S01]  /*0060*/  ULDC.64 UR4, c[0x0][0x208] ;  /* 0x0000820000047ab9 */ /* 0x000fe20000000a00 */
[----:B-1----:R-:W-:Y:S01]  /*0070*/  IMAD.SHL.U32 R0, R0, 0x2, RZ ;  /* 0x0000000200007824 */ /* 0x002fe200078e00ff */
[----:B---3--:R-:W-:-:S04]  /*0080*/  SHF.R.S32.HI R2, RZ, 0x17, R9 ;  /* 0x00000017ff027819 */ /* 0x008fc80000011409 */
[----:B------:R-:W-:Y:S02]  /*0090*/  LOP3.LUT R0, R0, 0xfe, RZ, 0xc0, !PT ;  /* 0x000000fe00007812 */ /* 0x000fe400078ec0ff */
[----:B------:R-:W-:-:S03]  /*00a0*/  SGXT R2, R2, 0x1 ;  /* 0x000000010202781a */ /* 0x000fc60000000200 */
[----:B------:R-:W-:-:S05]  /*00b0*/  IMAD R9, R9, 0x100, R0 ;  /* 0x0000010009097824 */ /* 0x000fca00078e0200 */
[----:B------:R-:W-:Y:S02]  /*00c0*/  LEA.HI R0, R2, R9, RZ, 0x4 ;  /* 0x0000000902007211 */ /* 0x000fe400078f20ff */
[----:B------:R-:W1:Y:S01]  /*00d0*/  LDC.64 R2, c[0x0][0x210] ;  /* 0x00008400ff027b82 */ /* 0x000e620000000a00 */
[----:B------:R-:W-:Y:S02]  /*00e0*/  ISETP.GE.AND P0, PT, R9, 0x100, PT ;  /* 0x000001000900780c */ /* 0x000fe40003f06270 */
[----:B------:R-:W-:-:S04]  /*00f0*/  SHF.R.S32.HI R0, RZ, 0x4, R0 ;  /* 0x00000004ff007819 */ /* 0x000fc80000011400 */
[----:B------:R-:W-:-:S04]  /*0100*/  LEA.HI R6, R0, R0, RZ, 0x2 ;  /* 0x0000000000067211 */ /* 0x000fc800078f10ff */
[----:B------:R-:W-:-:S04]  /*0110*/  LOP3.LUT R7, R6, 0xfffffffc, RZ, 0xc0, !PT ;  /* 0xfffffffc06077812 */ /* 0x000fc800078ec0ff */
[----:B------:R-:W-:Y:S01]  /*0120*/  IADD3 R7, R0, -R7, RZ ;  /* 0x8000000700077210 */ /* 0x000fe20007ffe0ff */
[----:B------:R-:W-:-:S04]  /*0130*/  HFMA2.MMA R0, -RZ, RZ, 0, 0 ;  /* 0x00000000ff007435 */ /* 0x000fc800000001ff */
[----:B--2---:R-:W-:Y:S02]  /*0140*/  IMAD.WIDE R4, R7, 0x4, R4 ;  /* 0x0000000407047825 */ /* 0x004fe400078e0204 */
[----:B------:R-:W2:Y:S02]  /*0150*/  LDC.64 R6, c[0x0][0x220] ;  /* 0x00008800ff067b82 */ /* 0x000ea40000000a00 */
[C---:B-1----:R-:W-:Y:S01]  /*0160*/  IMAD.WIDE R2, R9.reuse, 0x4, R2 ;  /* 0x0000000409027825 */ /* 0x042fe200078e0202 */
[----:B------:R-:W3:Y:S04]  /*0170*/  @!P0 LDG.E.EL R13, desc[UR4][R4.64] ;  /* 0x00000004040d8981 */ /* 0x000ee8000c2e1900 */
[----:B------:R-:W3:Y:S04]  /*0180*/  @!P0 LDG.E.64 R10, desc[UR4][R2.64] ;  /* 0x00000004020a8981 */ /* 0x000ee8000c1e1b00 */
[----:B------:R-:W4:Y:S01]  /*0190*/  @!P0 LDG.E.EL R0, desc[UR4][R4.64] ;  /* 0x0000000404008981 */ /* 0x000f22000c2e1900 */
[----:B--2---:R-:W-:-:S04]  /*01a0*/  IMAD.WIDE R6, R9, 0x4, R6 ;  /* 0x0000000409067825 */ /* 0x004fc800078e0206 */
[----:B---3--:R-:W-:Y:S01]  /*01b0*/  FMUL R10, R13, R10 ;  /* 0x0000000a0d0a7220 */ /* 0x008fe20000400000 */
[----:B----4-:R-:W-:Y:S01]  /*01c0*/  FMUL R11, R0, R11 ;  /* 0x0000000b000b7220 */ /* 0x010fe20000400000 */
[----:B------:R-:W-:Y:S06]  /*01d0*/  @P0 EXIT ;  /* 0x000000000000094d */ /* 0x000fec0003800000 */
[----:B------:R-:W-:Y:S01]  /*01e0*/  STG.E.64 desc[UR4][R6.64], R10 ;  /* 0x0000000a06007986 */ /* 0x000fe2000c101b04 */
[----:B------:R-:W-:Y:S05]  /*01f0*/  EXIT ;  /* 0x000000000000794d */ /* 0x000fea0003800000 */
.L_x_0:
[----:B------:R-:W-:-:S00]  /*0200*/  BRA `(.L_x_0) ;  /* 0xfffffffc00fc7947 */ /* 0x000fc0000383ffff */
[----:B------:R-:W-:-:S00]  /*0210*/  NOP ;  /* 0x0000000000007918 */ /* 0x000fc00000000000 */
        /* <DEDUP_REMOVED lines=14> */
.L_x_1:


//--------------------- .nv.constant0.triton_poi_fused_mul_0 --------------------------
	.section	.nv.constant0.triton_poi_fused_mul_0,"a",@progbits
	.sectionflags	@""
	.align	4
.nv.constant0.triton_poi_fused_mul_0:
	.zero		556
